//
// Generated by NVIDIA NVVM Compiler
//
// Compiler Build ID: CL-36424714
// Cuda compilation tools, release 13.0, V13.0.88
// Based on NVVM 20.0.0
//

.version 9.0
.target sm_100
.address_size 64

	// .globl	_Z13callOperationPiS_S_i
// _ZZ25callOperationSharedStaticPiS_S_iE3s_a has been demoted
// _ZZ25callOperationSharedStaticPiS_S_iE3s_b has been demoted
// _ZZ25callOperationSharedStaticPiS_S_iE3s_c has been demoted
.extern .shared .align 16 .b8 data[];

.visible .entry _Z13callOperationPiS_S_i(
	.param .u64 .ptr .align 1 _Z13callOperationPiS_S_i_param_0,
	.param .u64 .ptr .align 1 _Z13callOperationPiS_S_i_param_1,
	.param .u64 .ptr .align 1 _Z13callOperationPiS_S_i_param_2,
	.param .u32 _Z13callOperationPiS_S_i_param_3
)
{
	.reg .pred 	%p<3>;
	.reg .b32 	%r<16>;
	.reg .b64 	%rd<14>;

	ld.param.u64 	%rd2, [_Z13callOperationPiS_S_i_param_0];
	ld.param.u64 	%rd3, [_Z13callOperationPiS_S_i_param_1];
	ld.param.u64 	%rd4, [_Z13callOperationPiS_S_i_param_2];
	ld.param.u32 	%r7, [_Z13callOperationPiS_S_i_param_3];
	cvta.to.global.u64 	%rd1, %rd4;
	mov.u32 	%r8, %ntid.x;
	mov.u32 	%r9, %ctaid.x;
	mov.u32 	%r10, %tid.x;
	mad.lo.s32 	%r1, %r8, %r9, %r10;
	mov.u32 	%r11, %ntid.y;
	mov.u32 	%r12, %ctaid.y;
	mov.u32 	%r13, %tid.y;
	mad.lo.s32 	%r14, %r11, %r12, %r13;
	max.s32 	%r15, %r1, %r14;
	setp.ge.s32 	%p1, %r15, %r7;
	@%p1 bra 	$L__BB0_4;
	cvta.to.global.u64 	%rd5, %rd2;
	cvta.to.global.u64 	%rd6, %rd3;
	mad.lo.s32 	%r3, %r7, %r1, %r14;
	mul.wide.s32 	%rd7, %r3, 4;
	add.s64 	%rd8, %rd5, %rd7;
	ld.global.u32 	%r4, [%rd8];
	add.s64 	%rd9, %rd6, %rd7;
	ld.global.u32 	%r5, [%rd9];
	setp.gt.s32 	%p2, %r4, %r5;
	@%p2 bra 	$L__BB0_3;
	add.s64 	%rd11, %rd1, %rd7;
	st.global.u32 	[%rd11], %r4;
	bra.uni 	$L__BB0_4;
$L__BB0_3:
	add.s64 	%rd13, %rd1, %rd7;
	st.global.u32 	[%rd13], %r5;
$L__BB0_4:
	ret;

}
	// .globl	_Z25callOperationSharedStaticPiS_S_i
.visible .entry _Z25callOperationSharedStaticPiS_S_i(
	.param .u64 .ptr .align 1 _Z25callOperationSharedStaticPiS_S_i_param_0,
	.param .u64 .ptr .align 1 _Z25callOperationSharedStaticPiS_S_i_param_1,
	.param .u64 .ptr .align 1 _Z25callOperationSharedStaticPiS_S_i_param_2,
	.param .u32 _Z25callOperationSharedStaticPiS_S_i_param_3
)
{
	.reg .pred 	%p<2>;
	.reg .b32 	%r<24>;
	.reg .b64 	%rd<11>;
	// demoted variable
	.shared .align 4 .b8 _ZZ25callOperationSharedStaticPiS_S_iE3s_a[100];
	// demoted variable
	.shared .align 4 .b8 _ZZ25callOperationSharedStaticPiS_S_iE3s_b[100];
	// demoted variable
	.shared .align 4 .b8 _ZZ25callOperationSharedStaticPiS_S_iE3s_c[100];
	ld.param.u64 	%rd1, [_Z25callOperationSharedStaticPiS_S_i_param_0];
	ld.param.u64 	%rd2, [_Z25callOperationSharedStaticPiS_S_i_param_1];
	ld.param.u64 	%rd3, [_Z25callOperationSharedStaticPiS_S_i_param_2];
	ld.param.u32 	%r4, [_Z25callOperationSharedStaticPiS_S_i_param_3];
	mov.u32 	%r5, %ntid.x;
	mov.u32 	%r6, %ctaid.x;
	mov.u32 	%r7, %tid.x;
	mad.lo.s32 	%r1, %r5, %r6, %r7;
	mov.u32 	%r8, %ntid.y;
	mov.u32 	%r9, %ctaid.y;
	mov.u32 	%r10, %tid.y;
	mad.lo.s32 	%r11, %r8, %r9, %r10;
	max.s32 	%r12, %r1, %r11;
	setp.ge.s32 	%p1, %r12, %r4;
	@%p1 bra 	$L__BB1_2;
	cvta.to.global.u64 	%rd4, %rd3;
	cvta.to.global.u64 	%rd5, %rd1;
	cvta.to.global.u64 	%rd6, %rd2;
	mad.lo.s32 	%r13, %r4, %r1, %r11;
	mul.wide.s32 	%rd7, %r13, 4;
	add.s64 	%rd8, %rd5, %rd7;
	ld.global.u32 	%r14, [%rd8];
	shl.b32 	%r15, %r13, 2;
	mov.u32 	%r16, _ZZ25callOperationSharedStaticPiS_S_iE3s_a;
	add.s32 	%r17, %r16, %r15;
	st.shared.u32 	[%r17], %r14;
	add.s64 	%rd9, %rd6, %rd7;
	ld.global.u32 	%r18, [%rd9];
	mov.u32 	%r19, _ZZ25callOperationSharedStaticPiS_S_iE3s_b;
	add.s32 	%r20, %r19, %r15;
	st.shared.u32 	[%r20], %r18;
	min.s32 	%r21, %r14, %r18;
	mov.u32 	%r22, _ZZ25callOperationSharedStaticPiS_S_iE3s_c;
	add.s32 	%r23, %r22, %r15;
	st.shared.u32 	[%r23], %r21;
	add.s64 	%rd10, %rd4, %rd7;
	st.global.u32 	[%rd10], %r21;
$L__BB1_2:
	ret;

}
	// .globl	_Z26callOperationSharedDynamicPiS_S_i
.visible .entry _Z26callOperationSharedDynamicPiS_S_i(
	.param .u64 .ptr .align 1 _Z26callOperationSharedDynamicPiS_S_i_param_0,
	.param .u64 .ptr .align 1 _Z26callOperationSharedDynamicPiS_S_i_param_1,
	.param .u64 .ptr .align 1 _Z26callOperationSharedDynamicPiS_S_i_param_2,
	.param .u32 _Z26callOperationSharedDynamicPiS_S_i_param_3
)
{
	.reg .pred 	%p<2>;
	.reg .b32 	%r<20>;
	.reg .b64 	%rd<11>;

	ld.param.u64 	%rd1, [_Z26callOperationSharedDynamicPiS_S_i_param_0];
	ld.param.u64 	%rd2, [_Z26callOperationSharedDynamicPiS_S_i_param_1];
	ld.param.u64 	%rd3, [_Z26callOperationSharedDynamicPiS_S_i_param_2];
	ld.param.u32 	%r4, [_Z26callOperationSharedDynamicPiS_S_i_param_3];
	mov.u32 	%r5, %ntid.x;
	mov.u32 	%r6, %ctaid.x;
	mov.u32 	%r7, %tid.x;
	mad.lo.s32 	%r1, %r5, %r6, %r7;
	mov.u32 	%r8, %ntid.y;
	mov.u32 	%r9, %ctaid.y;
	mov.u32 	%r10, %tid.y;
	mad.lo.s32 	%r11, %r8, %r9, %r10;
	max.s32 	%r12, %r1, %r11;
	setp.ge.s32 	%p1, %r12, %r4;
	@%p1 bra 	$L__BB2_2;
	cvta.to.global.u64 	%rd4, %rd3;
	cvta.to.global.u64 	%rd5, %rd1;
	cvta.to.global.u64 	%rd6, %rd2;
	mad.lo.s32 	%r13, %r4, %r1, %r11;
	mul.wide.s32 	%rd7, %r13, 4;
	add.s64 	%rd8, %rd5, %rd7;
	ld.global.u32 	%r14, [%rd8];
	shl.b32 	%r15, %r13, 2;
	mov.u32 	%r16, data;
	add.s32 	%r17, %r16, %r15;
	st.shared.u32 	[%r17], %r14;
	add.s64 	%rd9, %rd6, %rd7;
	ld.global.u32 	%r18, [%rd9];
	st.shared.u32 	[%r17+100], %r18;
	min.s32 	%r19, %r14, %r18;
	st.shared.u32 	[%r17+200], %r19;
	add.s64 	%rd10, %rd4, %rd7;
	st.global.u32 	[%rd10], %r19;
$L__BB2_2:
	ret;

}


// ===== COMPILED SASS (sm_100) =====

	.target	sm_100

	.elftype	@"ET_EXEC"


//--------------------- .note.nv.tkinfo           --------------------------
	.section	.note.nv.tkinfo,"",@"SHT_NOTE"
	.sectionflags	@"SHF_NOTE_NV_TKINFO"
	.tkinfo
        /*0018*/ 	.word	0x00000002
        /*0030*/ 	.string	""
        /*0030*/ 	.string	"ptxas"
        /*0030*/ 	.string	"Cuda compilation tools, release 13.0, V13.0.88"
        /*0030*/ 	.string	"Build cuda_13.0.r13.0/compiler.36424714_0"
        /*0030*/ 	.string	"-arch sm_100 -m 64 "



//--------------------- .note.nv.cuinfo           --------------------------
	.section	.note.nv.cuinfo,"",@"SHT_NOTE"
	.sectionflags	@"SHF_NOTE_NV_CUINFO"
        /*0018*/ 	.short	0x0002
        /*001a*/ 	.short	0x0064
        /*001c*/ 	.short	0x0082
	.zero		2


//--------------------- .nv.info                  --------------------------
	.section	.nv.info,"",@"SHT_CUDA_INFO"
	.align	4


	//----- nvinfo : EIATTR_REGCOUNT
	.align		4
        /*0000*/ 	.byte	0x04, 0x2f
        /*0002*/ 	.short	(.L_1 - .L_0)
	.align		4
.L_0:
        /*0004*/ 	.word	index@(_Z13callOperationPiS_S_i)
        /*0008*/ 	.word	0x0000000c


	//----- nvinfo : EIATTR_FRAME_SIZE
	.align		4
.L_1:
        /*000c*/ 	.byte	0x04, 0x11
        /*000e*/ 	.short	(.L_3 - .L_2)
	.align		4
.L_2:
        /*0010*/ 	.word	index@(_Z13callOperationPiS_S_i)
        /*0014*/ 	.word	0x00000000


	//----- nvinfo : EIATTR_REGCOUNT
	.align		4
.L_3:
        /*0018*/ 	.byte	0x04, 0x2f
        /*001a*/ 	.short	(.L_5 - .L_4)
	.align		4
.L_4:
        /*001c*/ 	.word	index@(_Z25callOperationSharedStaticPiS_S_i)
        /*0020*/ 	.word	0x0000000e


	//----- nvinfo : EIATTR_FRAME_SIZE
	.align		4
.L_5:
        /*0024*/ 	.byte	0x04, 0x11
        /*0026*/ 	.short	(.L_7 - .L_6)
	.align		4
.L_6:
        /*0028*/ 	.word	index@(_Z25callOperationSharedStaticPiS_S_i)
        /*002c*/ 	.word	0x00000000


	//----- nvinfo : EIATTR_REGCOUNT
	.align		4
.L_7:
        /*0030*/ 	.byte	0x04, 0x2f
        /*0032*/ 	.short	(.L_9 - .L_8)
	.align		4
.L_8:
        /*0034*/ 	.word	index@(_Z26callOperationSharedDynamicPiS_S_i)
        /*0038*/ 	.word	0x0000000e


	//----- nvinfo : EIATTR_FRAME_SIZE
	.align		4
.L_9:
        /*003c*/ 	.byte	0x04, 0x11
        /*003e*/ 	.short	(.L_11 - .L_10)
	.align		4
.L_10:
        /*0040*/ 	.word	index@(_Z26callOperationSharedDynamicPiS_S_i)
        /*0044*/ 	.word	0x00000000


	//----- nvinfo : EIATTR_MIN_STACK_SIZE
	.align		4
.L_11:
        /*0048*/ 	.byte	0x04, 0x12
        /*004a*/ 	.short	(.L_13 - .L_12)
	.align		4
.L_12:
        /*004c*/ 	.word	index@(_Z26callOperationSharedDynamicPiS_S_i)
        /*0050*/ 	.word	0x00000000


	//----- nvinfo : EIATTR_MIN_STACK_SIZE
	.align		4
.L_13:
        /*0054*/ 	.byte	0x04, 0x12
        /*0056*/ 	.short	(.L_15 - .L_14)
	.align		4
.L_14:
        /*0058*/ 	.word	index@(_Z25callOperationSharedStaticPiS_S_i)
        /*005c*/ 	.word	0x00000000


	//----- nvinfo : EIATTR_MIN_STACK_SIZE
	.align		4
.L_15:
        /*0060*/ 	.byte	0x04, 0x12
        /*0062*/ 	.short	(.L_17 - .L_16)
	.align		4
.L_16:
        /*0064*/ 	.word	index@(_Z13callOperationPiS_S_i)
        /*0068*/ 	.word	0x00000000
.L_17:


//--------------------- .nv.compat                --------------------------
	.section	.nv.compat,"",@"SHT_CUDA_COMPAT_INFO"
	.align	4
        /*0000*/ 	.byte	0x02, 0x09, 0x00, 0x00, 0x02, 0x02, 0x01, 0x00, 0x02, 0x05, 0x05, 0x00, 0x03, 0x07, 0x01, 0x01
        /*0010*/ 	.byte	0x02, 0x03, 0x00, 0x00, 0x02, 0x06, 0x01, 0x00, 0x04, 0x0b, 0x08, 0x00, 0x09, 0x00, 0x00, 0x00
        /*0020*/ 	.byte	0x00, 0x00, 0x00, 0x00


//--------------------- .nv.info._Z26callOperationSharedDynamicPiS_S_i --------------------------
	.section	.nv.info._Z26callOperationSharedDynamicPiS_S_i,"",@"SHT_CUDA_INFO"
	.sectionflags	@""
	.align	4


	//----- nvinfo : EIATTR_CUDA_API_VERSION
	.align		4
        /*0000*/ 	.byte	0x04, 0x37
        /*0002*/ 	.short	(.L_19 - .L_18)
.L_18:
        /*0004*/ 	.word	0x00000082


	//----- nvinfo : EIATTR_KPARAM_INFO
	.align		4
.L_19:
        /*0008*/ 	.byte	0x04, 0x17
        /*000a*/ 	.short	(.L_21 - .L_20)
.L_20:
        /*000c*/ 	.word	0x00000000
        /*0010*/ 	.short	0x0003
        /*0012*/ 	.short	0x0018
        /*0014*/ 	.byte	0x00, 0xf0, 0x11, 0x00


	//----- nvinfo : EIATTR_KPARAM_INFO
	.align		4
.L_21:
        /*0018*/ 	.byte	0x04, 0x17
        /*001a*/ 	.short	(.L_23 - .L_22)
.L_22:
        /*001c*/ 	.word	0x00000000
        /*0020*/ 	.short	0x0002
        /*0022*/ 	.short	0x0010
        /*0024*/ 	.byte	0x00, 0xf5, 0x21, 0x00


	//----- nvinfo : EIATTR_KPARAM_INFO
	.align		4
.L_23:
        /*0028*/ 	.byte	0x04, 0x17
        /*002a*/ 	.short	(.L_25 - .L_24)
.L_24:
        /*002c*/ 	.word	0x00000000
        /*0030*/ 	.short	0x0001
        /*0032*/ 	.short	0x0008
        /*0034*/ 	.byte	0x00, 0xf5, 0x21, 0x00


	//----- nvinfo : EIATTR_KPARAM_INFO
	.align		4
.L_25:
        /*0038*/ 	.byte	0x04, 0x17
        /*003a*/ 	.short	(.L_27 - .L_26)
.L_26:
        /*003c*/ 	.word	0x00000000
        /*0040*/ 	.short	0x0000
        /*0042*/ 	.short	0x0000
        /*0044*/ 	.byte	0x00, 0xf5, 0x21, 0x00


	//----- nvinfo : EIATTR_SPARSE_MMA_MASK
	.align		4
.L_27:
        /*0048*/ 	.byte	0x03, 0x50
        /*004a*/ 	.short	0x0000


	//----- nvinfo : EIATTR_MAXREG_COUNT
	.align		4
        /*004c*/ 	.byte	0x03, 0x1b
        /*004e*/ 	.short	0x00ff


	//----- nvinfo : EIATTR_MERCURY_ISA_VERSION
	.align		4
        /*0050*/ 	.byte	0x03, 0x5f
        /*0052*/ 	.short	0x0101


	//----- nvinfo : EIATTR_VRC_CTA_INIT_COUNT
	.align		4
        /*0054*/ 	.byte	0x02, 0x4a
	.zero		1
	.zero		1


	//----- nvinfo : EIATTR_EXIT_INSTR_OFFSETS
	.align		4
        /*0058*/ 	.byte	0x04, 0x1c
        /*005a*/ 	.short	(.L_29 - .L_28)


	//   ....[0]....
.L_28:
        /*005c*/ 	.word	0x000000c0


	//   ....[1]....
        /*0060*/ 	.word	0x00000200


	//----- nvinfo : EIATTR_CBANK_PARAM_SIZE
	.align		4
.L_29:
        /*0064*/ 	.byte	0x03, 0x19
        /*0066*/ 	.short	0x001c


	//----- nvinfo : EIATTR_PARAM_CBANK
	.align		4
        /*0068*/ 	.byte	0x04, 0x0a
        /*006a*/ 	.short	(.L_31 - .L_30)
	.align		4
.L_30:
        /*006c*/ 	.word	index@(.nv.constant0._Z26callOperationSharedDynamicPiS_S_i)
        /*0070*/ 	.short	0x0380
        /*0072*/ 	.short	0x001c


	//----- nvinfo : EIATTR_SW_WAR
	.align		4
.L_31:
        /*0074*/ 	.byte	0x04, 0x36
        /*0076*/ 	.short	(.L_33 - .L_32)
.L_32:
        /*0078*/ 	.word	0x00000008
.L_33:


//--------------------- .nv.info._Z25callOperationSharedStaticPiS_S_i --------------------------
	.section	.nv.info._Z25callOperationSharedStaticPiS_S_i,"",@"SHT_CUDA_INFO"
	.sectionflags	@""
	.align	4


	//----- nvinfo : EIATTR_CUDA_API_VERSION
	.align		4
        /*0000*/ 	.byte	0x04, 0x37
        /*0002*/ 	.short	(.L_35 - .L_34)
.L_34:
        /*0004*/ 	.word	0x00000082


	//----- nvinfo : EIATTR_KPARAM_INFO
	.align		4
.L_35:
        /*0008*/ 	.byte	0x04, 0x17
        /*000a*/ 	.short	(.L_37 - .L_36)
.L_36:
        /*000c*/ 	.word	0x00000000
        /*0010*/ 	.short	0x0003
        /*0012*/ 	.short	0x0018
        /*0014*/ 	.byte	0x00, 0xf0, 0x11, 0x00


	//----- nvinfo : EIATTR_KPARAM_INFO
	.align		4
.L_37:
        /*0018*/ 	.byte	0x04, 0x17
        /*001a*/ 	.short	(.L_39 - .L_38)
.L_38:
        /*001c*/ 	.word	0x00000000
        /*0020*/ 	.short	0x0002
        /*0022*/ 	.short	0x0010
        /*0024*/ 	.byte	0x00, 0xf5, 0x21, 0x00


	//----- nvinfo : EIATTR_KPARAM_INFO
	.align		4
.L_39:
        /*0028*/ 	.byte	0x04, 0x17
        /*002a*/ 	.short	(.L_41 - .L_40)
.L_40:
        /*002c*/ 	.word	0x00000000
        /*0030*/ 	.short	0x0001
        /*0032*/ 	.short	0x0008
        /*0034*/ 	.byte	0x00, 0xf5, 0x21, 0x00


	//----- nvinfo : EIATTR_KPARAM_INFO
	.align		4
.L_41:
        /*0038*/ 	.byte	0x04, 0x17
        /*003a*/ 	.short	(.L_43 - .L_42)
.L_42:
        /*003c*/ 	.word	0x00000000
        /*0040*/ 	.short	0x0000
        /*0042*/ 	.short	0x0000
        /*0044*/ 	.byte	0x00, 0xf5, 0x21, 0x00


	//----- nvinfo : EIATTR_SPARSE_MMA_MASK
	.align		4
.L_43:
        /*0048*/ 	.byte	0x03, 0x50
        /*004a*/ 	.short	0x0000


	//----- nvinfo : EIATTR_MAXREG_COUNT
	.align		4
        /*004c*/ 	.byte	0x03, 0x1b
        /*004e*/ 	.short	0x00ff


	//----- nvinfo : EIATTR_MERCURY_ISA_VERSION
	.align		4
        /*0050*/ 	.byte	0x03, 0x5f
        /*0052*/ 	.short	0x0101


	//----- nvinfo : EIATTR_VRC_CTA_INIT_COUNT
	.align		4
        /*0054*/ 	.byte	0x02, 0x4a
	.zero		1
	.zero		1


	//----- nvinfo : EIATTR_EXIT_INSTR_OFFSETS
	.align		4
        /*0058*/ 	.byte	0x04, 0x1c
        /*005a*/ 	.short	(.L_45 - .L_44)


	//   ....[0]....
.L_44:
        /*005c*/ 	.word	0x000000c0


	//   ....[1]....
        /*0060*/ 	.word	0x00000260


	//----- nvinfo : EIATTR_CBANK_PARAM_SIZE
	.align		4
.L_45:
        /*0064*/ 	.byte	0x03, 0x19
        /*0066*/ 	.short	0x001c


	//----- nvinfo : EIATTR_PARAM_CBANK
	.align		4
        /*0068*/ 	.byte	0x04, 0x0a
        /*006a*/ 	.short	(.L_47 - .L_46)
	.align		4
.L_46:
        /*006c*/ 	.word	index@(.nv.constant0._Z25callOperationSharedStaticPiS_S_i)
        /*0070*/ 	.short	0x0380
        /*0072*/ 	.short	0x001c


	//----- nvinfo : EIATTR_SW_WAR
	.align		4
.L_47:
        /*0074*/ 	.byte	0x04, 0x36
        /*0076*/ 	.short	(.L_49 - .L_48)
.L_48:
        /*0078*/ 	.word	0x00000008
.L_49:


//--------------------- .nv.info._Z13callOperationPiS_S_i --------------------------
	.section	.nv.info._Z13callOperationPiS_S_i,"",@"SHT_CUDA_INFO"
	.sectionflags	@""
	.align	4


	//----- nvinfo : EIATTR_CUDA_API_VERSION
	.align		4
        /*0000*/ 	.byte	0x04, 0x37
        /*0002*/ 	.short	(.L_51 - .L_50)
.L_50:
        /*0004*/ 	.word	0x00000082


	//----- nvinfo : EIATTR_KPARAM_INFO
	.align		4
.L_51:
        /*0008*/ 	.byte	0x04, 0x17
        /*000a*/ 	.short	(.L_53 - .L_52)
.L_52:
        /*000c*/ 	.word	0x00000000
        /*0010*/ 	.short	0x0003
        /*0012*/ 	.short	0x0018
        /*0014*/ 	.byte	0x00, 0xf0, 0x11, 0x00


	//----- nvinfo : EIATTR_KPARAM_INFO
	.align		4
.L_53:
        /*0018*/ 	.byte	0x04, 0x17
        /*001a*/ 	.short	(.L_55 - .L_54)
.L_54:
        /*001c*/ 	.word	0x00000000
        /*0020*/ 	.short	0x0002
        /*0022*/ 	.short	0x0010
        /*0024*/ 	.byte	0x00, 0xf5, 0x21, 0x00


	//----- nvinfo : EIATTR_KPARAM_INFO
	.align		4
.L_55:
        /*0028*/ 	.byte	0x04, 0x17
        /*002a*/ 	.short	(.L_57 - .L_56)
.L_56:
        /*002c*/ 	.word	0x00000000
        /*0030*/ 	.short	0x0001
        /*0032*/ 	.short	0x0008
        /*0034*/ 	.byte	0x00, 0xf5, 0x21, 0x00


	//----- nvinfo : EIATTR_KPARAM_INFO
	.align		4
.L_57:
        /*0038*/ 	.byte	0x04, 0x17
        /*003a*/ 	.short	(.L_59 - .L_58)
.L_58:
        /*003c*/ 	.word	0x00000000
        /*0040*/ 	.short	0x0000
        /*0042*/ 	.short	0x0000
        /*0044*/ 	.byte	0x00, 0xf5, 0x21, 0x00


	//----- nvinfo : EIATTR_SPARSE_MMA_MASK
	.align		4
.L_59:
        /*0048*/ 	.byte	0x03, 0x50
        /*004a*/ 	.short	0x0000


	//----- nvinfo : EIATTR_MAXREG_COUNT
	.align		4
        /*004c*/ 	.byte	0x03, 0x1b
        /*004e*/ 	.short	0x00ff


	//----- nvinfo : EIATTR_MERCURY_ISA_VERSION
	.align		4
        /*0050*/ 	.byte	0x03, 0x5f
        /*0052*/ 	.short	0x0101


	//----- nvinfo : EIATTR_VRC_CTA_INIT_COUNT
	.align		4
        /*0054*/ 	.byte	0x02, 0x4a
	.zero		1
	.zero		1


	//----- nvinfo : EIATTR_EXIT_INSTR_OFFSETS
	.align		4
        /*0058*/ 	.byte	0x04, 0x1c
        /*005a*/ 	.short	(.L_61 - .L_60)


	//   ....[0]....
.L_60:
        /*005c*/ 	.word	0x000000c0


	//   ....[1]....
        /*0060*/ 	.word	0x00000190


	//   ....[2]....
        /*0064*/ 	.word	0x000001d0


	//----- nvinfo : EIATTR_CBANK_PARAM_SIZE
	.align		4
.L_61:
        /*0068*/ 	.byte	0x03, 0x19
        /*006a*/ 	.short	0x001c


	//----- nvinfo : EIATTR_PARAM_CBANK
	.align		4
        /*006c*/ 	.byte	0x04, 0x0a
        /*006e*/ 	.short	(.L_63 - .L_62)
	.align		4
.L_62:
        /*0070*/ 	.word	index@(.nv.constant0._Z13callOperationPiS_S_i)
        /*0074*/ 	.short	0x0380
        /*0076*/ 	.short	0x001c


	//----- nvinfo : EIATTR_SW_WAR
	.align		4
.L_63:
        /*0078*/ 	.byte	0x04, 0x36
        /*007a*/ 	.short	(.L_65 - .L_64)
.L_64:
        /*007c*/ 	.word	0x00000008
.L_65:


//--------------------- .nv.callgraph             --------------------------
	.section	.nv.callgraph,"",@"SHT_CUDA_CALLGRAPH"
	.align	4
	.sectionentsize	8
	.align		4
        /*0000*/ 	.word	0x00000000
	.align		4
        /*0004*/ 	.word	0xffffffff
	.align		4
        /*0008*/ 	.word	0x00000000
	.align		4
        /*000c*/ 	.word	0xfffffffe
	.align		4
        /*0010*/ 	.word	0x00000000
	.align		4
        /*0014*/ 	.word	0xfffffffd
	.align		4
        /*0018*/ 	.word	0x00000000
	.align		4
        /*001c*/ 	.word	0xfffffffc


//--------------------- .text._Z26callOperationSharedDynamicPiS_S_i --------------------------
	.section	.text._Z26callOperationSharedDynamicPiS_S_i,"ax",@progbits
	.align	128
        .global         _Z26callOperationSharedDynamicPiS_S_i
        .type           _Z26callOperationSharedDynamicPiS_S_i,@function
        .size           _Z26callOperationSharedDynamicPiS_S_i,(.L_x_3 - _Z26callOperationSharedDynamicPiS_S_i)
        .other          _Z26callOperationSharedDynamicPiS_S_i,@"STO_CUDA_ENTRY STV_DEFAULT"
_Z26callOperationSharedDynamicPiS_S_i:
.text._Z26callOperationSharedDynamicPiS_S_i:
[----:B------:R-:W-:Y:S01]  /*0000*/  LDC R1, c[0x0][0x37c] ;  /* 0x0000df00ff017b82 */ /* 0x000fe20000000800 */
[----:B------:R-:W0:Y:S01]  /*0010*/  S2R R0, SR_CTAID.X ;  /* 0x0000000000007919 */ /* 0x000e220000002500 */
[----:B------:R-:W0:Y:S01]  /*0020*/  LDCU UR4, c[0x0][0x360] ;  /* 0x00006c00ff0477ac */ /* 0x000e220008000800 */
[----:B------:R-:W0:Y:S01]  /*0030*/  S2R R3, SR_TID.X ;  /* 0x0000000000037919 */ /* 0x000e220000002100 */
[----:B------:R-:W1:Y:S01]  /*0040*/  LDCU UR5, c[0x0][0x364] ;  /* 0x00006c80ff0577ac */ /* 0x000e620008000800 */
[----:B------:R-:W1:Y:S01]  /*0050*/  S2R R7, SR_CTAID.Y ;  /* 0x0000000000077919 */ /* 0x000e620000002600 */
[----:B------:R-:W2:Y:S01]  /*0060*/  LDCU UR8, c[0x0][0x398] ;  /* 0x00007300ff0877ac */ /* 0x000ea20008000800 */
[----:B------:R-:W1:Y:S01]  /*0070*/  S2R R2, SR_TID.Y ;  /* 0x0000000000027919 */ /* 0x000e620000002200 */
[----:B0-----:R-:W-:Y:S02]  /*0080*/  IMAD R0, R0, UR4, R3 ;  /* 0x0000000400007c24 */ /* 0x001fe4000f8e0203 */
[----:B-1----:R-:W-:-:S05]  /*0090*/  IMAD R7, R7, UR5, R2 ;  /* 0x0000000507077c24 */ /* 0x002fca000f8e0202 */
[----:B------:R-:W-:-:S04]  /*00a0*/  VIMNMX R2, PT, PT, R0, R7, !PT ;  /* 0x0000000700027248 */ /* 0x000fc80007fe0100 */
[----:B--2---:R-:W-:-:S13]  /*00b0*/  ISETP.GE.AND P0, PT, R2, UR8, PT ;  /* 0x0000000802007c0c */ /* 0x004fda000bf06270 */
[----:B------:R-:W-:Y:S05]  /*00c0*/  @P0 EXIT ;  /* 0x000000000000094d */ /* 0x000fea0003800000 */
[----:B------:R-:W0:Y:S01]  /*00d0*/  LDC.64 R2, c[0x0][0x380] ;  /* 0x0000e000ff027b82 */ /* 0x000e220000000a00 */
[----:B------:R-:W1:Y:S01]  /*00e0*/  LDCU.64 UR6, c[0x0][0x358] ;  /* 0x00006b00ff0677ac */ /* 0x000e620008000a00 */
[----:B------:R-:W-:-:S06]  /*00f0*/  IMAD R9, R0, UR8, R7 ;  /* 0x0000000800097c24 */ /* 0x000fcc000f8e0207 */
[----:B------:R-:W2:Y:S08]  /*0100*/  LDC.64 R4, c[0x0][0x388] ;  /* 0x0000e200ff047b82 */ /* 0x000eb00000000a00 */
[----:B------:R-:W3:Y:S01]  /*0110*/  S2UR UR5, SR_CgaCtaId ;  /* 0x00000000000579c3 */ /* 0x000ee20000008800 */
[----:B0-----:R-:W-:-:S07]  /*0120*/  IMAD.WIDE R2, R9, 0x4, R2 ;  /* 0x0000000409027825 */ /* 0x001fce00078e0202 */
[----:B------:R-:W0:Y:S01]  /*0130*/  LDC.64 R6, c[0x0][0x390] ;  /* 0x0000e400ff067b82 */ /* 0x000e220000000a00 */
[----:B-1----:R-:W4:Y:S01]  /*0140*/  LDG.E R2, desc[UR6][R2.64] ;  /* 0x0000000602027981 */ /* 0x002f22000c1e1900 */
[----:B--2---:R-:W-:-:S06]  /*0150*/  IMAD.WIDE R4, R9, 0x4, R4 ;  /* 0x0000000409047825 */ /* 0x004fcc00078e0204 */
[----:B------:R-:W2:Y:S01]  /*0160*/  LDG.E R4, desc[UR6][R4.64] ;  /* 0x0000000604047981 */ /* 0x000ea2000c1e1900 */
[----:B------:R-:W-:Y:S02]  /*0170*/  UMOV UR4, 0x400 ;  /* 0x0000040000047882 */ /* 0x000fe40000000000 */
[----:B---3--:R-:W-:-:S06]  /*0180*/  ULEA UR4, UR5, UR4, 0x18 ;  /* 0x0000000405047291 */ /* 0x008fcc000f8ec0ff */
[C---:B------:R-:W-:Y:S01]  /*0190*/  LEA R11, R9.reuse, UR4, 0x2 ;  /* 0x00000004090b7c11 */ /* 0x040fe2000f8e10ff */
[----:B0-----:R-:W-:-:S04]  /*01a0*/  IMAD.WIDE R6, R9, 0x4, R6 ;  /* 0x0000000409067825 */ /* 0x001fc800078e0206 */
[----:B----4-:R-:W-:Y:S01]  /*01b0*/  STS [R11], R2 ;  /* 0x000000020b007388 */ /* 0x010fe20000000800 */
[----:B--2---:R-:W-:-:S03]  /*01c0*/  VIMNMX R0, PT, PT, R2, R4, PT ;  /* 0x0000000402007248 */ /* 0x004fc60003fe0100 */
[----:B------:R-:W-:Y:S04]  /*01d0*/  STS [R11+0x64], R4 ;  /* 0x000064040b007388 */ /* 0x000fe80000000800 */
[----:B------:R-:W-:Y:S04]  /*01e0*/  STS [R11+0xc8], R0 ;  /* 0x0000c8000b007388 */ /* 0x000fe80000000800 */
[----:B------:R-:W-:Y:S01]  /*01f0*/  STG.E desc[UR6][R6.64], R0 ;  /* 0x0000000006007986 */ /* 0x000fe2000c101906 */
[----:B------:R-:W-:Y:S05]  /*0200*/  EXIT ;  /* 0x000000000000794d */ /* 0x000fea0003800000 */
.L_x_0:
[----:B------:R-:W-:-:S00]  /*0210*/  BRA `(.L_x_0) ;  /* 0xfffffffc00fc7947 */ /* 0x000fc0000383ffff */
[----:B------:R-:W-:-:S00]  /*0220*/  NOP ;  /* 0x0000000000007918 */ /* 0x000fc00000000000 */
        /* <DEDUP_REMOVED lines=13> */
.L_x_3:


//--------------------- .text._Z25callOperationSharedStaticPiS_S_i --------------------------
	.section	.text._Z25callOperationSharedStaticPiS_S_i,"ax",@progbits
	.align	128
        .global         _Z25callOperationSharedStaticPiS_S_i
        .type           _Z25callOperationSharedStaticPiS_S_i,@function
        .size           _Z25callOperationSharedStaticPiS_S_i,(.L_x_4 - _Z25callOperationSharedStaticPiS_S_i)
        .other          _Z25callOperationSharedStaticPiS_S_i,@"STO_CUDA_ENTRY STV_DEFAULT"
_Z25callOperationSharedStaticPiS_S_i:
.text._Z25callOperationSharedStaticPiS_S_i:
        /* <DEDUP_REMOVED lines=20> */
[----:B-1----:R1:W4:Y:S01]  /*0140*/  LDG.E R2, desc[UR8][R2.64] ;  /* 0x0000000802027981 */ /* 0x002322000c1e1900 */
[----:B--2---:R-:W-:-:S06]  /*0150*/  IMAD.WIDE R4, R9, 0x4, R4 ;  /* 0x0000000409047825 */ /* 0x004fcc00078e0204 */
[----:B------:R2:W5:Y:S01]  /*0160*/  LDG.E R5, desc[UR8][R4.64] ;  /* 0x0000000804057981 */ /* 0x000562000c1e1900 */
[----:B------:R-:W-:Y:S02]  /*0170*/  UMOV UR4, 0x400 ;  /* 0x0000040000047882 */ /* 0x000fe40000000000 */
[----:B---3--:R-:W-:Y:S02]  /*0180*/  ULEA UR7, UR6, UR4, 0x18 ;  /* 0x0000000406077291 */ /* 0x008fe4000f8ec0ff */
[----:B------:R-:W-:Y:S02]  /*0190*/  UIADD3 UR5, UPT, UPT, UR4, 0x64, URZ ;  /* 0x0000006404057890 */ /* 0x000fe4000fffe0ff */
[----:B------:R-:W-:Y:S02]  /*01a0*/  UIADD3 UR4, UPT, UPT, UR4, 0xc8, URZ ;  /* 0x000000c804047890 */ /* 0x000fe4000fffe0ff */
[----:B------:R-:W-:Y:S02]  /*01b0*/  ULEA UR5, UR6, UR5, 0x18 ;  /* 0x0000000506057291 */ /* 0x000fe4000f8ec0ff */
[----:B------:R-:W-:Y:S01]  /*01c0*/  ULEA UR4, UR6, UR4, 0x18 ;  /* 0x0000000406047291 */ /* 0x000fe2000f8ec0ff */
[C---:B-1----:R-:W-:Y:S01]  /*01d0*/  LEA R3, R9.reuse, UR7, 0x2 ;  /* 0x0000000709037c11 */ /* 0x042fe2000f8e10ff */
[----:B0-----:R-:W-:-:S02]  /*01e0*/  IMAD.WIDE R6, R9, 0x4, R6 ;  /* 0x0000000409067825 */ /* 0x001fc400078e0206 */
[C---:B------:R-:W-:Y:S02]  /*01f0*/  LEA R0, R9.reuse, UR5, 0x2 ;  /* 0x0000000509007c11 */ /* 0x040fe4000f8e10ff */
[----:B--2---:R-:W-:Y:S01]  /*0200*/  LEA R4, R9, UR4, 0x2 ;  /* 0x0000000409047c11 */ /* 0x004fe2000f8e10ff */
[----:B----4-:R-:W-:Y:S01]  /*0210*/  STS [R3], R2 ;  /* 0x0000000203007388 */ /* 0x010fe20000000800 */
[----:B-----5:R-:W-:-:S03]  /*0220*/  VIMNMX R11, PT, PT, R2, R5, PT ;  /* 0x00000005020b7248 */ /* 0x020fc60003fe0100 */
[----:B------:R-:W-:Y:S04]  /*0230*/  STS [R0], R5 ;  /* 0x0000000500007388 */ /* 0x000fe80000000800 */
[----:B------:R-:W-:Y:S04]  /*0240*/  STG.E desc[UR8][R6.64], R11 ;  /* 0x0000000b06007986 */ /* 0x000fe8000c101908 */
[----:B------:R-:W-:Y:S01]  /*0250*/  STS [R4], R11 ;  /* 0x0000000b04007388 */ /* 0x000fe20000000800 */
[----:B------:R-:W-:Y:S05]  /*0260*/  EXIT ;  /* 0x000000000000794d */ /* 0x000fea0003800000 */
.L_x_1:
        /* <DEDUP_REMOVED lines=9> */
.L_x_4:


//--------------------- .text._Z13callOperationPiS_S_i --------------------------
	.section	.text._Z13callOperationPiS_S_i,"ax",@progbits
	.align	128
        .global         _Z13callOperationPiS_S_i
        .type           _Z13callOperationPiS_S_i,@function
        .size           _Z13callOperationPiS_S_i,(.L_x_5 - _Z13callOperationPiS_S_i)
        .other          _Z13callOperationPiS_S_i,@"STO_CUDA_ENTRY STV_DEFAULT"
_Z13callOperationPiS_S_i:
.text._Z13callOperationPiS_S_i:
        /* <DEDUP_REMOVED lines=16> */
[----:B------:R-:W2:Y:S01]  /*0100*/  LDC.64 R4, c[0x0][0x388] ;  /* 0x0000e200ff047b82 */ /* 0x000ea20000000a00 */
[----:B0-----:R-:W-:-:S06]  /*0110*/  IMAD.WIDE R2, R9, 0x4, R2 ;  /* 0x0000000409027825 */ /* 0x001fcc00078e0202 */
[----:B-1----:R-:W3:Y:S01]  /*0120*/  LDG.E R3, desc[UR4][R2.64] ;  /* 0x0000000402037981 */ /* 0x002ee2000c1e1900 */
[----:B--2---:R-:W-:-:S06]  /*0130*/  IMAD.WIDE R4, R9, 0x4, R4 ;  /* 0x0000000409047825 */ /* 0x004fcc00078e0204 */
[----:B------:R-:W3:Y:S02]  /*0140*/  LDG.E R4, desc[UR4][R4.64] ;  /* 0x0000000404047981 */ /* 0x000ee4000c1e1900 */
[----:B---3--:R-:W-:-:S13]  /*0150*/  ISETP.GT.AND P0, PT, R3, R4, PT ;  /* 0x000000040300720c */ /* 0x008fda0003f04270 */
[----:B------:R-:W0:Y:S02]  /*0160*/  @!P0 LDC.64 R6, c[0x0][0x390] ;  /* 0x0000e400ff068b82 */ /* 0x000e240000000a00 */
[----:B0-----:R-:W-:-:S05]  /*0170*/  @!P0 IMAD.WIDE R6, R9, 0x4, R6 ;  /* 0x0000000409068825 */ /* 0x001fca00078e0206 */
[----:B------:R0:W-:Y:S01]  /*0180*/  @!P0 STG.E desc[UR4][R6.64], R3 ;  /* 0x0000000306008986 */ /* 0x0001e2000c101904 */
[----:B------:R-:W-:Y:S05]  /*0190*/  @!P0 EXIT ;  /* 0x000000000000894d */ /* 0x000fea0003800000 */
[----:B0-----:R-:W0:Y:S02]  /*01a0*/  LDC.64 R2, c[0x0][0x390] ;  /* 0x0000e400ff027b82 */ /* 0x001e240000000a00 */
[----:B0-----:R-:W-:-:S05]  /*01b0*/  IMAD.WIDE R2, R9, 0x4, R2 ;  /* 0x0000000409027825 */ /* 0x001fca00078e0202 */
[----:B------:R-:W-:Y:S01]  /*01c0*/  STG.E desc[UR4][R2.64], R4 ;  /* 0x0000000402007986 */ /* 0x000fe2000c101904 */
[----:B------:R-:W-:Y:S05]  /*01d0*/  EXIT ;  /* 0x000000000000794d */ /* 0x000fea0003800000 */
.L_x_2:
        /* <DEDUP_REMOVED lines=10> */
.L_x_5:


//--------------------- .nv.shared._Z26callOperationSharedDynamicPiS_S_i --------------------------
	.section	.nv.shared._Z26callOperationSharedDynamicPiS_S_i,"aw",@nobits
	.sectionflags	@""
	.align	16
	.zero		1024


//--------------------- .nv.shared.reserved.0     --------------------------
	.section	.nv.shared.reserved.0,"aw",@nobits
	.weak		__nv_reservedSMEM_offset_0_alias
	.size		__nv_reservedSMEM_offset_0_alias, 0, 64
	.other		__nv_reservedSMEM_offset_0_alias,@"STO_CUDA_RESERVED_SHARED STV_DEFAULT"
__nv_reservedSMEM_offset_0_alias:
	.zero		0
	.zero		64


//--------------------- .nv.shared._Z25callOperationSharedStaticPiS_S_i --------------------------
	.section	.nv.shared._Z25callOperationSharedStaticPiS_S_i,"aw",@nobits
	.sectionflags	@""
	.align	16
.nv.shared._Z25callOperationSharedStaticPiS_S_i:
	.zero		1328


//--------------------- .nv.shared._Z13callOperationPiS_S_i --------------------------
	.section	.nv.shared._Z13callOperationPiS_S_i,"aw",@nobits
	.sectionflags	@""
	.align	16
	.zero		1024


//--------------------- .nv.constant0._Z26callOperationSharedDynamicPiS_S_i --------------------------
	.section	.nv.constant0._Z26callOperationSharedDynamicPiS_S_i,"a",@progbits
	.sectionflags	@""
	.align	4
.nv.constant0._Z26callOperationSharedDynamicPiS_S_i:
	.zero		924


//--------------------- .nv.constant0._Z25callOperationSharedStaticPiS_S_i --------------------------
	.section	.nv.constant0._Z25callOperationSharedStaticPiS_S_i,"a",@progbits
	.sectionflags	@""
	.align	4
.nv.constant0._Z25callOperationSharedStaticPiS_S_i:
	.zero		924


//--------------------- .nv.constant0._Z13callOperationPiS_S_i --------------------------
	.section	.nv.constant0._Z13callOperationPiS_S_i,"a",@progbits
	.sectionflags	@""
	.align	4
.nv.constant0._Z13callOperationPiS_S_i:
	.zero		924


//--------------------- SYMBOLS --------------------------

	.type		.nv.reservedSmem.offset0,@object
	.size		.nv.reservedSmem.offset0,0x4
	.type		.nv.reservedSmem.cap,@object
	.size		.nv.reservedSmem.cap,0x4
